//
// Generated by NVIDIA NVVM Compiler
//
// Compiler Build ID: CL-36424714
// Cuda compilation tools, release 13.0, V13.0.88
// Based on NVVM 20.0.0
//

.version 9.0
.target sm_100
.address_size 64

	// .globl	_Z8HelloGPUv
.extern .func  (.param .b32 func_retval0) vprintf
(
	.param .b64 vprintf_param_0,
	.param .b64 vprintf_param_1
)
;
.global .align 1 .b8 $str[143] = {67, 117, 114, 114, 101, 110, 116, 108, 121, 32, 114, 117, 110, 110, 105, 110, 103, 58, 10, 32, 62, 32, 116, 104, 114, 101, 97, 100, 73, 100, 120, 32, 32, 61, 32, 40, 120, 58, 32, 37, 52, 117, 44, 32, 121, 58, 32, 37, 52, 117, 44, 32, 122, 58, 32, 37, 52, 117, 41, 10, 32, 62, 32, 98, 108, 111, 99, 107, 73, 100, 120, 32, 32, 32, 61, 32, 40, 120, 58, 32, 37, 52, 117, 44, 32, 121, 58, 32, 37, 52, 117, 44, 32, 122, 58, 32, 37, 52, 117, 41, 10, 32, 62, 32, 98, 108, 111, 99, 107, 68, 105, 109, 32, 32, 32, 61, 32, 40, 120, 58, 32, 37, 52, 117, 44, 32, 121, 58, 32, 37, 52, 117, 44, 32, 122, 58, 32, 37, 52, 117, 41, 10};

.visible .entry _Z8HelloGPUv()
{
	.local .align 8 .b8 	__local_depot0[40];
	.reg .b64 	%SP;
	.reg .b64 	%SPL;
	.reg .b32 	%r<12>;
	.reg .b64 	%rd<5>;

	mov.u64 	%SPL, __local_depot0;
	cvta.local.u64 	%SP, %SPL;
	add.u64 	%rd1, %SP, 0;
	add.u64 	%rd2, %SPL, 0;
	mov.u32 	%r1, %tid.x;
	mov.u32 	%r2, %tid.y;
	mov.u32 	%r3, %tid.z;
	mov.u32 	%r4, %ctaid.x;
	mov.u32 	%r5, %ctaid.y;
	mov.u32 	%r6, %ctaid.z;
	mov.u32 	%r7, %ntid.x;
	mov.u32 	%r8, %ntid.y;
	mov.u32 	%r9, %ntid.z;
	st.local.v2.u32 	[%rd2], {%r1, %r2};
	st.local.v2.u32 	[%rd2+8], {%r3, %r4};
	st.local.v2.u32 	[%rd2+16], {%r5, %r6};
	st.local.v2.u32 	[%rd2+24], {%r7, %r8};
	st.local.u32 	[%rd2+32], %r9;
	mov.u64 	%rd3, $str;
	cvta.global.u64 	%rd4, %rd3;
	{ // callseq 0, 0
	.param .b64 param0;
	st.param.b64 	[param0], %rd4;
	.param .b64 param1;
	st.param.b64 	[param1], %rd1;
	.param .b32 retval0;
	call.uni (retval0), 
	vprintf, 
	(
	param0, 
	param1
	);
	ld.param.b32 	%r10, [retval0];
	} // callseq 0
	ret;

}


// ===== COMPILED SASS (sm_100) =====

	.target	sm_100

	.elftype	@"ET_EXEC"


//--------------------- .note.nv.tkinfo           --------------------------
	.section	.note.nv.tkinfo,"",@"SHT_NOTE"
	.sectionflags	@"SHF_NOTE_NV_TKINFO"
	.tkinfo
        /*0018*/ 	.word	0x00000002
        /*0030*/ 	.string	""
        /*0030*/ 	.string	"ptxas"
        /*0030*/ 	.string	"Cuda compilation tools, release 13.0, V13.0.88"
        /*0030*/ 	.string	"Build cuda_13.0.r13.0/compiler.36424714_0"
        /*0030*/ 	.string	"-arch sm_100 -m 64 "



//--------------------- .note.nv.cuinfo           --------------------------
	.section	.note.nv.cuinfo,"",@"SHT_NOTE"
	.sectionflags	@"SHF_NOTE_NV_CUINFO"
        /*0018*/ 	.short	0x0002
        /*001a*/ 	.short	0x0064
        /*001c*/ 	.short	0x0082
	.zero		2


//--------------------- .nv.info                  --------------------------
	.section	.nv.info,"",@"SHT_CUDA_INFO"
	.align	4


	//----- nvinfo : EIATTR_REGCOUNT
	.align		4
        /*0000*/ 	.byte	0x04, 0x2f
        /*0002*/ 	.short	(.L_2 - .L_1)
	.align		4
.L_1:
        /*0004*/ 	.word	index@(_Z8HelloGPUv)
        /*0008*/ 	.word	0x00000018


	//----- nvinfo : EIATTR_FRAME_SIZE
	.align		4
.L_2:
        /*000c*/ 	.byte	0x04, 0x11
        /*000e*/ 	.short	(.L_4 - .L_3)
	.align		4
.L_3:
        /*0010*/ 	.word	index@(_Z8HelloGPUv)
        /*0014*/ 	.word	0x00000028


	//----- nvinfo : EIATTR_MIN_STACK_SIZE
	.align		4
.L_4:
        /*0018*/ 	.byte	0x04, 0x12
        /*001a*/ 	.short	(.L_6 - .L_5)
	.align		4
.L_5:
        /*001c*/ 	.word	index@(_Z8HelloGPUv)
        /*0020*/ 	.word	0x00000028
.L_6:


//--------------------- .nv.compat                --------------------------
	.section	.nv.compat,"",@"SHT_CUDA_COMPAT_INFO"
	.align	4
        /*0000*/ 	.byte	0x02, 0x09, 0x00, 0x00, 0x02, 0x02, 0x01, 0x00, 0x02, 0x05, 0x05, 0x00, 0x03, 0x07, 0x01, 0x01
        /*0010*/ 	.byte	0x02, 0x03, 0x00, 0x00, 0x02, 0x06, 0x01, 0x00, 0x04, 0x0b, 0x08, 0x00, 0x09, 0x00, 0x00, 0x00
        /*0020*/ 	.byte	0x00, 0x00, 0x00, 0x00


//--------------------- .nv.info._Z8HelloGPUv     --------------------------
	.section	.nv.info._Z8HelloGPUv,"",@"SHT_CUDA_INFO"
	.sectionflags	@""
	.align	4


	//----- nvinfo : EIATTR_CUDA_API_VERSION
	.align		4
        /*0000*/ 	.byte	0x04, 0x37
        /*0002*/ 	.short	(.L_8 - .L_7)
.L_7:
        /*0004*/ 	.word	0x00000082


	//----- nvinfo : EIATTR_SPARSE_MMA_MASK
	.align		4
.L_8:
        /*0008*/ 	.byte	0x03, 0x50
        /*000a*/ 	.short	0x0000


	//----- nvinfo : EIATTR_MAXREG_COUNT
	.align		4
        /*000c*/ 	.byte	0x03, 0x1b
        /*000e*/ 	.short	0x00ff


	//----- nvinfo : EIATTR_EXTERNS
	.align		4
        /*0010*/ 	.byte	0x04, 0x0f
        /*0012*/ 	.short	(.L_10 - .L_9)


	//   ....[0]....
	.align		4
.L_9:
        /*0014*/ 	.word	index@(vprintf)


	//----- nvinfo : EIATTR_MERCURY_ISA_VERSION
	.align		4
.L_10:
        /*0018*/ 	.byte	0x03, 0x5f
        /*001a*/ 	.short	0x0101


	//----- nvinfo : EIATTR_VRC_CTA_INIT_COUNT
	.align		4
        /*001c*/ 	.byte	0x02, 0x4a
	.zero		1
	.zero		1


	//----- nvinfo : EIATTR_SYSCALL_OFFSETS
	.align		4
        /*0020*/ 	.byte	0x04, 0x46
        /*0022*/ 	.short	(.L_12 - .L_11)


	//   ....[0]....
.L_11:
        /*0024*/ 	.word	0x000001a0


	//----- nvinfo : EIATTR_EXIT_INSTR_OFFSETS
	.align		4
.L_12:
        /*0028*/ 	.byte	0x04, 0x1c
        /*002a*/ 	.short	(.L_14 - .L_13)


	//   ....[0]....
.L_13:
        /*002c*/ 	.word	0x000001b0


	//----- nvinfo : EIATTR_SW_WAR
	.align		4
.L_14:
        /*0030*/ 	.byte	0x04, 0x36
        /*0032*/ 	.short	(.L_16 - .L_15)
.L_15:
        /*0034*/ 	.word	0x00000008
.L_16:


//--------------------- .nv.callgraph             --------------------------
	.section	.nv.callgraph,"",@"SHT_CUDA_CALLGRAPH"
	.align	4
	.sectionentsize	8
	.align		4
        /*0000*/ 	.word	0x00000000
	.align		4
        /*0004*/ 	.word	0xffffffff
	.align		4
        /*0008*/ 	.word	index@(_Z8HelloGPUv)
	.align		4
        /*000c*/ 	.word	index@(vprintf)
	.align		4
        /*0010*/ 	.word	0x00000000
	.align		4
        /*0014*/ 	.word	0xfffffffe
	.align		4
        /*0018*/ 	.word	0x00000000
	.align		4
        /*001c*/ 	.word	0xfffffffd
	.align		4
        /*0020*/ 	.word	0x00000000
	.align		4
        /*0024*/ 	.word	0xfffffffc


//--------------------- .nv.constant4             --------------------------
	.section	.nv.constant4,"a",@progbits
	.align	8
	.align		8
.nv.constant4:
        /*0000*/ 	.dword	vprintf
	.align		8
        /*0008*/ 	.dword	$str


//--------------------- .text._Z8HelloGPUv        --------------------------
	.section	.text._Z8HelloGPUv,"ax",@progbits
	.align	128
        .global         _Z8HelloGPUv
        .type           _Z8HelloGPUv,@function
        .size           _Z8HelloGPUv,(.L_x_2 - _Z8HelloGPUv)
        .other          _Z8HelloGPUv,@"STO_CUDA_ENTRY STV_DEFAULT"
_Z8HelloGPUv:
.text._Z8HelloGPUv:
[----:B------:R-:W0:Y:S01]  /*0000*/  LDC R1, c[0x0][0x37c] ;  /* 0x0000df00ff017b82 */ /* 0x000e220000000800 */
[----:B------:R-:W1:Y:S01]  /*0010*/  S2R R8, SR_TID.X ;  /* 0x0000000000087919 */ /* 0x000e620000002100 */
[----:B------:R-:W2:Y:S06]  /*0020*/  LDCU UR5, c[0x0][0x2fc] ;  /* 0x00005f80ff0577ac */ /* 0x000eac0008000800 */
[----:B------:R-:W3:Y:S01]  /*0030*/  LDC R14, c[0x0][0x360] ;  /* 0x0000d800ff0e7b82 */ /* 0x000ee20000000800 */
[----:B0-----:R-:W-:Y:S01]  /*0040*/  VIADD R1, R1, 0xffffffd8 ;  /* 0xffffffd801017836 */ /* 0x001fe20000000000 */
[----:B------:R-:W1:Y:S01]  /*0050*/  S2R R9, SR_TID.Y ;  /* 0x0000000000097919 */ /* 0x000e620000002200 */
[----:B------:R-:W-:Y:S01]  /*0060*/  MOV R0, 0x0 ;  /* 0x0000000000007802 */ /* 0x000fe20000000f00 */
[----:B------:R-:W0:Y:S01]  /*0070*/  LDCU UR4, c[0x0][0x2f8] ;  /* 0x00005f00ff0477ac */ /* 0x000e220008000800 */
[----:B------:R-:W4:Y:S03]  /*0080*/  S2R R10, SR_TID.Z ;  /* 0x00000000000a7919 */ /* 0x000f260000002300 */
[----:B------:R-:W3:Y:S01]  /*0090*/  LDC R15, c[0x0][0x364] ;  /* 0x0000d900ff0f7b82 */ /* 0x000ee20000000800 */
[----:B------:R-:W5:Y:S01]  /*00a0*/  LDCU.64 UR6, c[0x4][0x8] ;  /* 0x01000100ff0677ac */ /* 0x000f620008000a00 */
[----:B------:R-:W4:Y:S01]  /*00b0*/  S2R R11, SR_CTAID.X ;  /* 0x00000000000b7919 */ /* 0x000f220000002500 */
[----:B------:R-:W4:Y:S05]  /*00c0*/  S2R R12, SR_CTAID.Y ;  /* 0x00000000000c7919 */ /* 0x000f2a0000002600 */
[----:B------:R-:W4:Y:S01]  /*00d0*/  LDC R16, c[0x0][0x368] ;  /* 0x0000da00ff107b82 */ /* 0x000f220000000800 */
[----:B------:R-:W4:Y:S01]  /*00e0*/  S2R R13, SR_CTAID.Z ;  /* 0x00000000000d7919 */ /* 0x000f220000002700 */
[----:B0-----:R-:W-:-:S06]  /*00f0*/  IADD3 R6, P0, PT, R1, UR4, RZ ;  /* 0x0000000401067c10 */ /* 0x001fcc000ff1e0ff */
[----:B------:R0:W0:Y:S01]  /*0100*/  LDC.64 R2, c[0x4][R0] ;  /* 0x0100000000027b82 */ /* 0x0000220000000a00 */
[----:B-----5:R-:W-:Y:S01]  /*0110*/  IMAD.U32 R4, RZ, RZ, UR6 ;  /* 0x00000006ff047e24 */ /* 0x020fe2000f8e00ff */
[----:B------:R-:W-:Y:S01]  /*0120*/  MOV R5, UR7 ;  /* 0x0000000700057c02 */ /* 0x000fe20008000f00 */
[----:B--2---:R-:W-:Y:S01]  /*0130*/  IMAD.X R7, RZ, RZ, UR5, P0 ;  /* 0x00000005ff077e24 */ /* 0x004fe200080e06ff */
[----:B---3--:R2:W-:Y:S04]  /*0140*/  STL.64 [R1+0x18], R14 ;  /* 0x0000180e01007387 */ /* 0x0085e80000100a00 */
[----:B-1----:R2:W-:Y:S04]  /*0150*/  STL.64 [R1], R8 ;  /* 0x0000000801007387 */ /* 0x0025e80000100a00 */
[----:B----4-:R2:W-:Y:S04]  /*0160*/  STL [R1+0x20], R16 ;  /* 0x0000201001007387 */ /* 0x0105e80000100800 */
[----:B------:R2:W-:Y:S04]  /*0170*/  STL.64 [R1+0x8], R10 ;  /* 0x0000080a01007387 */ /* 0x0005e80000100a00 */
[----:B------:R2:W-:Y:S02]  /*0180*/  STL.64 [R1+0x10], R12 ;  /* 0x0000100c01007387 */ /* 0x0005e40000100a00 */
[----:B------:R-:W-:-:S07]  /*0190*/  LEPC R20, `(.L_x_0) ;  /* 0x000000001014794e */ /* 0x000fce0000000000 */
[----:B0-2---:R-:W-:Y:S05]  /*01a0*/  CALL.ABS.NOINC R2 ;  /* 0x0000000002007343 */ /* 0x005fea0003c00000 */
.L_x_0:
[----:B------:R-:W-:Y:S05]  /*01b0*/  EXIT ;  /* 0x000000000000794d */ /* 0x000fea0003800000 */
.L_x_1:
[----:B------:R-:W-:-:S00]  /*01c0*/  BRA `(.L_x_1) ;  /* 0xfffffffc00fc7947 */ /* 0x000fc0000383ffff */
[----:B------:R-:W-:-:S00]  /*01d0*/  NOP ;  /* 0x0000000000007918 */ /* 0x000fc00000000000 */
        /* <DEDUP_REMOVED lines=10> */
.L_x_2:


//--------------------- .nv.global.init           --------------------------
	.section	.nv.global.init,"aw",@progbits
.nv.global.init:
	.type		$str,@object
	.size		$str,(.L_0 - $str)
$str:
        /*0000*/ 	.byte	0x43, 0x75, 0x72, 0x72, 0x65, 0x6e, 0x74, 0x6c, 0x79, 0x20, 0x72, 0x75, 0x6e, 0x6e, 0x69, 0x6e
        /*0010*/ 	.byte	0x67, 0x3a, 0x0a, 0x20, 0x3e, 0x20, 0x74, 0x68, 0x72, 0x65, 0x61, 0x64, 0x49, 0x64, 0x78, 0x20
        /*0020*/ 	.byte	0x20, 0x3d, 0x20, 0x28, 0x78, 0x3a, 0x20, 0x25, 0x34, 0x75, 0x2c, 0x20, 0x79, 0x3a, 0x20, 0x25
        /*0030*/ 	.byte	0x34, 0x75, 0x2c, 0x20, 0x7a, 0x3a, 0x20, 0x25, 0x34, 0x75, 0x29, 0x0a, 0x20, 0x3e, 0x20, 0x62
        /*0040*/ 	.byte	0x6c, 0x6f, 0x63, 0x6b, 0x49, 0x64, 0x78, 0x20, 0x20, 0x20, 0x3d, 0x20, 0x28, 0x78, 0x3a, 0x20
        /*0050*/ 	.byte	0x25, 0x34, 0x75, 0x2c, 0x20, 0x79, 0x3a, 0x20, 0x25, 0x34, 0x75, 0x2c, 0x20, 0x7a, 0x3a, 0x20
        /*0060*/ 	.byte	0x25, 0x34, 0x75, 0x29, 0x0a, 0x20, 0x3e, 0x20, 0x62, 0x6c, 0x6f, 0x63, 0x6b, 0x44, 0x69, 0x6d
        /*0070*/ 	.byte	0x20, 0x20, 0x20, 0x3d, 0x20, 0x28, 0x78, 0x3a, 0x20, 0x25, 0x34, 0x75, 0x2c, 0x20, 0x79, 0x3a
        /*0080*/ 	.byte	0x20, 0x25, 0x34, 0x75, 0x2c, 0x20, 0x7a, 0x3a, 0x20, 0x25, 0x34, 0x75, 0x29, 0x0a, 0x00
.L_0:


//--------------------- .nv.shared.reserved.0     --------------------------
	.section	.nv.shared.reserved.0,"aw",@nobits
	.weak		__nv_reservedSMEM_offset_0_alias
	.size		__nv_reservedSMEM_offset_0_alias, 0, 64
	.other		__nv_reservedSMEM_offset_0_alias,@"STO_CUDA_RESERVED_SHARED STV_DEFAULT"
__nv_reservedSMEM_offset_0_alias:
	.zero		0
	.zero		64


//--------------------- .nv.constant0._Z8HelloGPUv --------------------------
	.section	.nv.constant0._Z8HelloGPUv,"a",@progbits
	.sectionflags	@""
	.align	4
.nv.constant0._Z8HelloGPUv:
	.zero		896


//--------------------- SYMBOLS --------------------------

	.type		.nv.reservedSmem.offset0,@object
	.size		.nv.reservedSmem.offset0,0x4
	.type		vprintf,@function
